	.headerflags	@"EF_CUDA_TEXMODE_UNIFIED EF_CUDA_64BIT_ADDRESS EF_CUDA_ACCELERATORS EF_CUDA_SM90 EF_CUDA_VIRTUAL_SM(EF_CUDA_SM90)"
	.elftype	@"ET_EXEC"


//--------------------- .nv.info                  --------------------------
	.section	.nv.info,"",@"SHT_CUDA_INFO"
	.align	4


	//----- nvinfo : EIATTR_REGCOUNT
	.align		4
        /*0000*/ 	.byte	0x04, 0x2f
        /*0002*/ 	.short	(.L_1 - .L_0)
	.align		4
.L_0:
        /*0004*/ 	.word	index@(triton_poi_fused_add_10)
        /*0008*/ 	.word	0x00000016


	//----- nvinfo : EIATTR_MIN_STACK_SIZE
	.align		4
.L_1:
        /*000c*/ 	.byte	0x04, 0x12
        /*000e*/ 	.short	(.L_3 - .L_2)
	.align		4
.L_2:
        /*0010*/ 	.word	index@(triton_poi_fused_add_10)
        /*0014*/ 	.word	0x00000000


	//----- nvinfo : EIATTR_FRAME_SIZE
	.align		4
.L_3:
        /*0018*/ 	.byte	0x04, 0x11
        /*001a*/ 	.short	(.L_5 - .L_4)
	.align		4
.L_4:
        /*001c*/ 	.word	index@(triton_poi_fused_add_10)
        /*0020*/ 	.word	0x00000000


	//----- nvinfo : EIATTR_MIN_STACK_SIZE
	.align		4
.L_5:
        /*0024*/ 	.byte	0x04, 0x12
        /*0026*/ 	.short	(.L_7 - .L_6)
	.align		4
.L_6:
        /*0028*/ 	.word	index@(triton_poi_fused_add_10)
        /*002c*/ 	.word	0x00000000
.L_7:


//--------------------- .nv.info.triton_poi_fused_add_10 --------------------------
	.section	.nv.info.triton_poi_fused_add_10,"",@"SHT_CUDA_INFO"
	.sectionflags	@""
	.align	4


	//----- nvinfo : EIATTR_CUDA_API_VERSION
	.align		4
        /*0000*/ 	.byte	0x04, 0x37
        /*0002*/ 	.short	(.L_9 - .L_8)
.L_8:
        /*0004*/ 	.word	0x0000007c


	//----- nvinfo : EIATTR_KPARAM_INFO
	.align		4
.L_9:
        /*0008*/ 	.byte	0x04, 0x17
        /*000a*/ 	.short	(.L_11 - .L_10)
.L_10:
        /*000c*/ 	.word	0x00000000
        /*0010*/ 	.short	0x0004
        /*0012*/ 	.short	0x0020
        /*0014*/ 	.byte	0x00, 0xf0, 0x11, 0x00


	//----- nvinfo : EIATTR_KPARAM_INFO
	.align		4
.L_11:
        /*0018*/ 	.byte	0x04, 0x17
        /*001a*/ 	.short	(.L_13 - .L_12)
.L_12:
        /*001c*/ 	.word	0x00000000
        /*0020*/ 	.short	0x0003
        /*0022*/ 	.short	0x0018
        /*0024*/ 	.byte	0x00, 0xf4, 0x21, 0x00


	//----- nvinfo : EIATTR_KPARAM_INFO
	.align		4
.L_13:
        /*0028*/ 	.byte	0x04, 0x17
        /*002a*/ 	.short	(.L_15 - .L_14)
.L_14:
        /*002c*/ 	.word	0x00000000
        /*0030*/ 	.short	0x0002
        /*0032*/ 	.short	0x0010
        /*0034*/ 	.byte	0x00, 0xf4, 0x21, 0x00


	//----- nvinfo : EIATTR_KPARAM_INFO
	.align		4
.L_15:
        /*0038*/ 	.byte	0x04, 0x17
        /*003a*/ 	.short	(.L_17 - .L_16)
.L_16:
        /*003c*/ 	.word	0x00000000
        /*0040*/ 	.short	0x0001
        /*0042*/ 	.short	0x0008
        /*0044*/ 	.byte	0x00, 0xf4, 0x21, 0x00


	//----- nvinfo : EIATTR_KPARAM_INFO
	.align		4
.L_17:
        /*0048*/ 	.byte	0x04, 0x17
        /*004a*/ 	.short	(.L_19 - .L_18)
.L_18:
        /*004c*/ 	.word	0x00000000
        /*0050*/ 	.short	0x0000
        /*0052*/ 	.short	0x0000
        /*0054*/ 	.byte	0x00, 0xf4, 0x21, 0x00


	//----- nvinfo : EIATTR_SPARSE_MMA_MASK
	.align		4
.L_19:
        /*0058*/ 	.byte	0x03, 0x50
        /*005a*/ 	.short	0x0000


	//----- nvinfo : EIATTR_MAXREG_COUNT
	.align		4
        /*005c*/ 	.byte	0x03, 0x1b
        /*005e*/ 	.short	0x00ff


	//----- nvinfo : EIATTR_EXIT_INSTR_OFFSETS
	.align		4
        /*0060*/ 	.byte	0x04, 0x1c
        /*0062*/ 	.short	(.L_21 - .L_20)


	//   ....[0]....
.L_20:
        /*0064*/ 	.word	0x00000230


	//   ....[1]....
        /*0068*/ 	.word	0x00000250


	//----- nvinfo : EIATTR_REQNTID
	.align		4
.L_21:
        /*006c*/ 	.byte	0x04, 0x10
        /*006e*/ 	.short	(.L_23 - .L_22)
.L_22:
        /*0070*/ 	.word	0x00000020
        /*0074*/ 	.word	0x00000001
        /*0078*/ 	.word	0x00000001


	//----- nvinfo : EIATTR_CBANK_PARAM_SIZE
	.align		4
.L_23:
        /*007c*/ 	.byte	0x03, 0x19
        /*007e*/ 	.short	0x0024


	//----- nvinfo : EIATTR_PARAM_CBANK
	.align		4
        /*0080*/ 	.byte	0x04, 0x0a
        /*0082*/ 	.short	(.L_25 - .L_24)
	.align		4
.L_24:
        /*0084*/ 	.word	index@(.nv.constant0.triton_poi_fused_add_10)
        /*0088*/ 	.short	0x0210
        /*008a*/ 	.short	0x0024


	//----- nvinfo : EIATTR_SW_WAR
	.align		4
.L_25:
        /*008c*/ 	.byte	0x04, 0x36
        /*008e*/ 	.short	(.L_27 - .L_26)
.L_26:
        /*0090*/ 	.word	0x00000008
.L_27:


//--------------------- .nv.callgraph             --------------------------
	.section	.nv.callgraph,"",@"SHT_CUDA_CALLGRAPH"
	.align	4
	.sectionentsize	8
	.align		4
        /*0000*/ 	.word	0x00000000
	.align		4
        /*0004*/ 	.word	0xffffffff
	.align		4
        /*0008*/ 	.word	0x00000000
	.align		4
        /*000c*/ 	.word	0xfffffffe
	.align		4
        /*0010*/ 	.word	0x00000000
	.align		4
        /*0014*/ 	.word	0xfffffffd
	.align		4
        /*0018*/ 	.word	0x00000000
	.align		4
        /*001c*/ 	.word	0xfffffffc


//--------------------- .text.triton_poi_fused_add_10 --------------------------
	.section	.text.triton_poi_fused_add_10,"ax",@progbits
	.align	128
        .global         triton_poi_fused_add_10
        .type           triton_poi_fused_add_10,@function
        .size           triton_poi_fused_add_10,(.L_x_1 - triton_poi_fused_add_10)
        .other          triton_poi_fused_add_10,@"STO_CUDA_ENTRY STV_DEFAULT"
triton_poi_fused_add_10:
.text.triton_poi_fused_add_10:
[----:B------:R-:W0:Y:S01]  /*0000*/  LDC R1, c[0x0][0x28] ;  /* 0x00000a00ff017b82 */ /* 0x000e220000000800 */
[----:B------:R-:W1:Y:S07]  /*0010*/  S2R R0, SR_TID.X ;  /* 0x0000000000007919 */ /* 0x000e6e0000002100 */
[----:B------:R-:W2:Y:S01]  /*0020*/  LDC.64 R4, c[0x0][0x218] ;  /* 0x00008600ff047b82 */ /* 0x000ea20000000a00 */
[----:B------:R-:W-:Y:S02]  /*0030*/  CS2R R14, SRZ ;  /* 0x00000000000e7805 */ /* 0x000fe4000001ff00 */
[----:B------:R-:W-:Y:S01]  /*0040*/  CS2R R16, SRZ ;  /* 0x0000000000107805 */ /* 0x000fe2000001ff00 */
[----:B------:R-:W3:Y:S01]  /*0050*/  S2R R11, SR_CTAID.X ;  /* 0x00000000000b7919 */ /* 0x000ee20000002500 */
[----:B------:R-:W-:-:S03]  /*0060*/  ULDC.64 UR4, c[0x0][0x208] ;  /* 0x0000820000047ab9 */ /* 0x000fc60000000a00 */
[----:B------:R-:W4:Y:S08]  /*0070*/  LDC.64 R2, c[0x0][0x210] ;  /* 0x00008400ff027b82 */ /* 0x000f300000000a00 */
[----:B------:R-:W5:Y:S08]  /*0080*/  LDC.64 R6, c[0x0][0x220] ;  /* 0x00008800ff067b82 */ /* 0x000f700000000a00 */
[----:B------:R-:W2:Y:S01]  /*0090*/  LDC.64 R8, c[0x0][0x228] ;  /* 0x00008a00ff087b82 */ /* 0x000ea20000000a00 */
[----:B-1----:R-:W-:-:S04]  /*00a0*/  SHF.L.U32 R0, R0, 0x1, RZ ;  /* 0x0000000100007819 */ /* 0x002fc800000006ff */
[----:B------:R-:W-:Y:S02]  /*00b0*/  LOP3.LUT R0, R0, 0x3e, RZ, 0xc0, !PT ;  /* 0x0000003e00007812 */ /* 0x000fe400078ec0ff */
[----:B---3--:R-:W-:Y:S02]  /*00c0*/  SHF.R.S32.HI R10, RZ, 0x19, R11 ;  /* 0x00000019ff0a7819 */ /* 0x008fe4000001140b */
[----:B------:R-:W-:Y:S02]  /*00d0*/  LEA R11, R11, R0, 0x6 ;  /* 0x000000000b0b7211 */ /* 0x000fe400078e30ff */
[----:B------:R-:W-:Y:S02]  /*00e0*/  SGXT R0, R10, 0x1 ;  /* 0x000000010a00781a */ /* 0x000fe40000000200 */
[C---:B------:R-:W-:Y:S01]  /*00f0*/  ISETP.GE.AND P0, PT, R11.reuse, 0x40, PT ;  /* 0x000000400b00780c */ /* 0x040fe20003f06270 */
[----:B----4-:R-:W-:Y:S01]  /*0100*/  IMAD.WIDE R2, R11, 0x4, R2 ;  /* 0x000000040b027825 */ /* 0x010fe200078e0202 */
[----:B------:R-:W-:-:S03]  /*0110*/  LEA.HI R0, R0, R11, RZ, 0x2 ;  /* 0x0000000b00007211 */ /* 0x000fc600078f10ff */
[----:B-----5:R-:W-:Y:S01]  /*0120*/  IMAD.WIDE R6, R11, 0x4, R6 ;  /* 0x000000040b067825 */ /* 0x020fe200078e0206 */
[----:B------:R-:W-:-:S03]  /*0130*/  LOP3.LUT R0, R0, 0xfffffffc, RZ, 0xc0, !PT ;  /* 0xfffffffc00007812 */ /* 0x000fc600078ec0ff */
[----:B0-2---:R-:W-:Y:S01]  /*0140*/  IMAD.WIDE R8, R11, 0x4, R8 ;  /* 0x000000040b087825 */ /* 0x005fe200078e0208 */
[----:B------:R-:W-:Y:S02]  /*0150*/  IADD3 R13, R11, -R0, RZ ;  /* 0x800000000b0d7210 */ /* 0x000fe40007ffe0ff */
[----:B------:R-:W-:Y:S01]  /*0160*/  CS2R R10, SRZ ;  /* 0x00000000000a7805 */ /* 0x000fe2000001ff00 */
[----:B------:R-:W2:Y:S02]  /*0170*/  @!P0 LDG.E.64 R14, desc[UR4][R6.64] ;  /* 0x00000004060e8981 */ /* 0x000ea4000c1e1b00 */
[----:B------:R-:W-:Y:S01]  /*0180*/  IMAD.WIDE R4, R13, 0x4, R4 ;  /* 0x000000040d047825 */ /* 0x000fe200078e0204 */
[----:B------:R-:W-:Y:S01]  /*0190*/  CS2R R12, SRZ ;  /* 0x00000000000c7805 */ /* 0x000fe2000001ff00 */
[----:B------:R-:W2:Y:S04]  /*01a0*/  @!P0 LDG.E.64 R16, desc[UR4][R8.64] ;  /* 0x0000000408108981 */ /* 0x000ea8000c1e1b00 */
[----:B------:R-:W3:Y:S04]  /*01b0*/  @!P0 LDG.E.64 R10, desc[UR4][R2.64] ;  /* 0x00000004020a8981 */ /* 0x000ee8000c1e1b00 */
[----:B------:R-:W3:Y:S01]  /*01c0*/  @!P0 LDG.E.EL.64 R12, desc[UR4][R4.64] ;  /* 0x00000004040c8981 */ /* 0x000ee2000c2e1b00 */
[----:B--2---:R-:W-:Y:S01]  /*01d0*/  FADD R19, R16, R14 ;  /* 0x0000000e10137221 */ /* 0x004fe20000000000 */
[----:B------:R-:W-:Y:S01]  /*01e0*/  FADD R0, R17, R15 ;  /* 0x0000000f11007221 */ /* 0x000fe20000000000 */
[----:B---3--:R-:W-:Y:S01]  /*01f0*/  FADD R10, R12, R10 ;  /* 0x0000000a0c0a7221 */ /* 0x008fe20000000000 */
[----:B------:R-:W-:-:S03]  /*0200*/  FADD R11, R13, R11 ;  /* 0x0000000b0d0b7221 */ /* 0x000fc60000000000 */
[----:B------:R-:W-:Y:S01]  /*0210*/  FADD R10, R10, R19 ;  /* 0x000000130a0a7221 */ /* 0x000fe20000000000 */
[----:B------:R-:W-:Y:S01]  /*0220*/  FADD R11, R11, R0 ;  /* 0x000000000b0b7221 */ /* 0x000fe20000000000 */
[----:B------:R-:W-:Y:S06]  /*0230*/  @P0 EXIT ;  /* 0x000000000000094d */ /* 0x000fec0003800000 */
[----:B------:R-:W-:Y:S01]  /*0240*/  STG.E.64 desc[UR4][R2.64], R10 ;  /* 0x0000000a02007986 */ /* 0x000fe2000c101b04 */
[----:B------:R-:W-:Y:S05]  /*0250*/  EXIT ;  /* 0x000000000000794d */ /* 0x000fea0003800000 */
.L_x_0:
[----:B------:R-:W-:-:S00]  /*0260*/  BRA `(.L_x_0) ;  /* 0xfffffffc00fc7947 */ /* 0x000fc0000383ffff */
[----:B------:R-:W-:-:S00]  /*0270*/  NOP ;  /* 0x0000000000007918 */ /* 0x000fc00000000000 */
        /* <DEDUP_REMOVED lines=8> */
.L_x_1:


//--------------------- .nv.constant0.triton_poi_fused_add_10 --------------------------
	.section	.nv.constant0.triton_poi_fused_add_10,"a",@progbits
	.sectionflags	@""
	.align	4
.nv.constant0.triton_poi_fused_add_10:
	.zero		564
